//
// Generated by NVIDIA NVVM Compiler
//
// Compiler Build ID: CL-36424714
// Cuda compilation tools, release 13.0, V13.0.88
// Based on NVVM 20.0.0
//

.version 9.0
.target sm_100
.address_size 64

	// .globl	_Z10naive_gemmPfS_S_iii

.visible .entry _Z10naive_gemmPfS_S_iii(
	.param .u64 .ptr .align 1 _Z10naive_gemmPfS_S_iii_param_0,
	.param .u64 .ptr .align 1 _Z10naive_gemmPfS_S_iii_param_1,
	.param .u64 .ptr .align 1 _Z10naive_gemmPfS_S_iii_param_2,
	.param .u32 _Z10naive_gemmPfS_S_iii_param_3,
	.param .u32 _Z10naive_gemmPfS_S_iii_param_4,
	.param .u32 _Z10naive_gemmPfS_S_iii_param_5
)
{
	.reg .pred 	%p<10>;
	.reg .b32 	%r<40>;
	.reg .b32 	%f<68>;
	.reg .b64 	%rd<53>;

	ld.param.u64 	%rd7, [_Z10naive_gemmPfS_S_iii_param_0];
	ld.param.u64 	%rd8, [_Z10naive_gemmPfS_S_iii_param_1];
	ld.param.u64 	%rd6, [_Z10naive_gemmPfS_S_iii_param_2];
	ld.param.u32 	%r18, [_Z10naive_gemmPfS_S_iii_param_4];
	ld.param.u32 	%r19, [_Z10naive_gemmPfS_S_iii_param_5];
	cvta.to.global.u64 	%rd1, %rd8;
	cvta.to.global.u64 	%rd2, %rd7;
	mov.u32 	%r20, %ctaid.x;
	mov.u32 	%r21, %ntid.x;
	mov.u32 	%r22, %tid.x;
	mad.lo.s32 	%r1, %r20, %r21, %r22;
	mov.u32 	%r23, %ctaid.y;
	mov.u32 	%r24, %ntid.y;
	mov.u32 	%r25, %tid.y;
	mad.lo.s32 	%r2, %r23, %r24, %r25;
	setp.lt.s32 	%p1, %r19, 1;
	mov.f32 	%f67, 0f00000000;
	@%p1 bra 	$L__BB0_12;
	mul.lo.s32 	%r3, %r19, %r2;
	and.b32  	%r4, %r19, 7;
	setp.lt.u32 	%p2, %r19, 8;
	mov.f32 	%f67, 0f00000000;
	mov.b32 	%r38, 0;
	@%p2 bra 	$L__BB0_4;
	and.b32  	%r38, %r19, 2147483640;
	neg.s32 	%r36, %r38;
	shl.b32 	%r7, %r18, 3;
	mul.wide.u32 	%rd9, %r3, 4;
	add.s64 	%rd10, %rd9, %rd2;
	add.s64 	%rd52, %rd10, 16;
	mov.f32 	%f67, 0f00000000;
	mul.wide.s32 	%rd13, %r18, 4;
	mov.u32 	%r35, %r1;
$L__BB0_3:
	.pragma "nounroll";
	ld.global.f32 	%f17, [%rd52+-16];
	mul.wide.s32 	%rd11, %r35, 4;
	add.s64 	%rd12, %rd1, %rd11;
	ld.global.f32 	%f18, [%rd12];
	fma.rn.f32 	%f19, %f17, %f18, %f67;
	ld.global.f32 	%f20, [%rd52+-12];
	add.s64 	%rd14, %rd12, %rd13;
	ld.global.f32 	%f21, [%rd14];
	fma.rn.f32 	%f22, %f20, %f21, %f19;
	ld.global.f32 	%f23, [%rd52+-8];
	add.s64 	%rd15, %rd14, %rd13;
	ld.global.f32 	%f24, [%rd15];
	fma.rn.f32 	%f25, %f23, %f24, %f22;
	ld.global.f32 	%f26, [%rd52+-4];
	add.s64 	%rd16, %rd15, %rd13;
	ld.global.f32 	%f27, [%rd16];
	fma.rn.f32 	%f28, %f26, %f27, %f25;
	ld.global.f32 	%f29, [%rd52];
	add.s64 	%rd17, %rd16, %rd13;
	ld.global.f32 	%f30, [%rd17];
	fma.rn.f32 	%f31, %f29, %f30, %f28;
	ld.global.f32 	%f32, [%rd52+4];
	add.s64 	%rd18, %rd17, %rd13;
	ld.global.f32 	%f33, [%rd18];
	fma.rn.f32 	%f34, %f32, %f33, %f31;
	ld.global.f32 	%f35, [%rd52+8];
	add.s64 	%rd19, %rd18, %rd13;
	ld.global.f32 	%f36, [%rd19];
	fma.rn.f32 	%f37, %f35, %f36, %f34;
	ld.global.f32 	%f38, [%rd52+12];
	add.s64 	%rd20, %rd19, %rd13;
	ld.global.f32 	%f39, [%rd20];
	fma.rn.f32 	%f67, %f38, %f39, %f37;
	add.s32 	%r36, %r36, 8;
	add.s32 	%r35, %r35, %r7;
	add.s64 	%rd52, %rd52, 32;
	setp.ne.s32 	%p3, %r36, 0;
	@%p3 bra 	$L__BB0_3;
$L__BB0_4:
	setp.eq.s32 	%p4, %r4, 0;
	@%p4 bra 	$L__BB0_12;
	and.b32  	%r13, %r19, 3;
	setp.lt.u32 	%p5, %r4, 4;
	@%p5 bra 	$L__BB0_7;
	add.s32 	%r27, %r38, %r3;
	mul.wide.u32 	%rd21, %r27, 4;
	add.s64 	%rd22, %rd2, %rd21;
	ld.global.f32 	%f41, [%rd22];
	mad.lo.s32 	%r28, %r38, %r18, %r1;
	mul.wide.s32 	%rd23, %r28, 4;
	add.s64 	%rd24, %rd1, %rd23;
	ld.global.f32 	%f42, [%rd24];
	fma.rn.f32 	%f43, %f41, %f42, %f67;
	cvt.u64.u32 	%rd25, %r3;
	cvt.u64.u32 	%rd26, %r38;
	add.s64 	%rd27, %rd26, %rd25;
	shl.b64 	%rd28, %rd27, 2;
	add.s64 	%rd29, %rd2, %rd28;
	ld.global.f32 	%f44, [%rd29+4];
	mul.wide.s32 	%rd30, %r18, 4;
	add.s64 	%rd31, %rd24, %rd30;
	ld.global.f32 	%f45, [%rd31];
	fma.rn.f32 	%f46, %f44, %f45, %f43;
	ld.global.f32 	%f47, [%rd29+8];
	add.s64 	%rd32, %rd31, %rd30;
	ld.global.f32 	%f48, [%rd32];
	fma.rn.f32 	%f49, %f47, %f48, %f46;
	ld.global.f32 	%f50, [%rd29+12];
	add.s64 	%rd33, %rd32, %rd30;
	ld.global.f32 	%f51, [%rd33];
	fma.rn.f32 	%f67, %f50, %f51, %f49;
	add.s32 	%r38, %r38, 4;
$L__BB0_7:
	setp.eq.s32 	%p6, %r13, 0;
	@%p6 bra 	$L__BB0_12;
	setp.eq.s32 	%p7, %r13, 1;
	@%p7 bra 	$L__BB0_10;
	add.s32 	%r29, %r38, %r3;
	mul.wide.u32 	%rd34, %r29, 4;
	add.s64 	%rd35, %rd2, %rd34;
	ld.global.f32 	%f53, [%rd35];
	mad.lo.s32 	%r30, %r38, %r18, %r1;
	mul.wide.s32 	%rd36, %r30, 4;
	add.s64 	%rd37, %rd1, %rd36;
	ld.global.f32 	%f54, [%rd37];
	fma.rn.f32 	%f55, %f53, %f54, %f67;
	cvt.u64.u32 	%rd38, %r3;
	cvt.u64.u32 	%rd39, %r38;
	add.s64 	%rd40, %rd39, %rd38;
	shl.b64 	%rd41, %rd40, 2;
	add.s64 	%rd42, %rd2, %rd41;
	ld.global.f32 	%f56, [%rd42+4];
	mul.wide.s32 	%rd43, %r18, 4;
	add.s64 	%rd44, %rd37, %rd43;
	ld.global.f32 	%f57, [%rd44];
	fma.rn.f32 	%f67, %f56, %f57, %f55;
	add.s32 	%r38, %r38, 2;
$L__BB0_10:
	and.b32  	%r31, %r19, 1;
	setp.eq.b32 	%p8, %r31, 1;
	not.pred 	%p9, %p8;
	@%p9 bra 	$L__BB0_12;
	add.s32 	%r32, %r38, %r3;
	mul.wide.u32 	%rd45, %r32, 4;
	add.s64 	%rd46, %rd2, %rd45;
	ld.global.f32 	%f58, [%rd46];
	mad.lo.s32 	%r33, %r38, %r18, %r1;
	mul.wide.s32 	%rd47, %r33, 4;
	add.s64 	%rd48, %rd1, %rd47;
	ld.global.f32 	%f59, [%rd48];
	fma.rn.f32 	%f67, %f58, %f59, %f67;
$L__BB0_12:
	cvta.to.global.u64 	%rd49, %rd6;
	mad.lo.s32 	%r34, %r18, %r2, %r1;
	mul.wide.s32 	%rd50, %r34, 4;
	add.s64 	%rd51, %rd49, %rd50;
	st.global.f32 	[%rd51], %f67;
	ret;

}


// ===== COMPILED SASS (sm_100) =====

	.target	sm_100

	.elftype	@"ET_EXEC"


//--------------------- .note.nv.tkinfo           --------------------------
	.section	.note.nv.tkinfo,"",@"SHT_NOTE"
	.sectionflags	@"SHF_NOTE_NV_TKINFO"
	.tkinfo
        /*0018*/ 	.word	0x00000002
        /*0030*/ 	.string	""
        /*0030*/ 	.string	"ptxas"
        /*0030*/ 	.string	"Cuda compilation tools, release 13.0, V13.0.88"
        /*0030*/ 	.string	"Build cuda_13.0.r13.0/compiler.36424714_0"
        /*0030*/ 	.string	"-arch sm_100 -m 64 "



//--------------------- .note.nv.cuinfo           --------------------------
	.section	.note.nv.cuinfo,"",@"SHT_NOTE"
	.sectionflags	@"SHF_NOTE_NV_CUINFO"
        /*0018*/ 	.short	0x0002
        /*001a*/ 	.short	0x0064
        /*001c*/ 	.short	0x0082
	.zero		2


//--------------------- .nv.info                  --------------------------
	.section	.nv.info,"",@"SHT_CUDA_INFO"
	.align	4


	//----- nvinfo : EIATTR_REGCOUNT
	.align		4
        /*0000*/ 	.byte	0x04, 0x2f
        /*0002*/ 	.short	(.L_1 - .L_0)
	.align		4
.L_0:
        /*0004*/ 	.word	index@(_Z10naive_gemmPfS_S_iii)
        /*0008*/ 	.word	0x00000020


	//----- nvinfo : EIATTR_FRAME_SIZE
	.align		4
.L_1:
        /*000c*/ 	.byte	0x04, 0x11
        /*000e*/ 	.short	(.L_3 - .L_2)
	.align		4
.L_2:
        /*0010*/ 	.word	index@(_Z10naive_gemmPfS_S_iii)
        /*0014*/ 	.word	0x00000000


	//----- nvinfo : EIATTR_MIN_STACK_SIZE
	.align		4
.L_3:
        /*0018*/ 	.byte	0x04, 0x12
        /*001a*/ 	.short	(.L_5 - .L_4)
	.align		4
.L_4:
        /*001c*/ 	.word	index@(_Z10naive_gemmPfS_S_iii)
        /*0020*/ 	.word	0x00000000
.L_5:


//--------------------- .nv.compat                --------------------------
	.section	.nv.compat,"",@"SHT_CUDA_COMPAT_INFO"
	.align	4
        /*0000*/ 	.byte	0x02, 0x09, 0x00, 0x00, 0x02, 0x02, 0x01, 0x00, 0x02, 0x05, 0x05, 0x00, 0x03, 0x07, 0x01, 0x01
        /*0010*/ 	.byte	0x02, 0x03, 0x00, 0x00, 0x02, 0x06, 0x01, 0x00, 0x04, 0x0b, 0x08, 0x00, 0x09, 0x00, 0x00, 0x00
        /*0020*/ 	.byte	0x00, 0x00, 0x00, 0x00


//--------------------- .nv.info._Z10naive_gemmPfS_S_iii --------------------------
	.section	.nv.info._Z10naive_gemmPfS_S_iii,"",@"SHT_CUDA_INFO"
	.sectionflags	@""
	.align	4


	//----- nvinfo : EIATTR_CUDA_API_VERSION
	.align		4
        /*0000*/ 	.byte	0x04, 0x37
        /*0002*/ 	.short	(.L_7 - .L_6)
.L_6:
        /*0004*/ 	.word	0x00000082


	//----- nvinfo : EIATTR_KPARAM_INFO
	.align		4
.L_7:
        /*0008*/ 	.byte	0x04, 0x17
        /*000a*/ 	.short	(.L_9 - .L_8)
.L_8:
        /*000c*/ 	.word	0x00000000
        /*0010*/ 	.short	0x0005
        /*0012*/ 	.short	0x0020
        /*0014*/ 	.byte	0x00, 0xf0, 0x11, 0x00


	//----- nvinfo : EIATTR_KPARAM_INFO
	.align		4
.L_9:
        /*0018*/ 	.byte	0x04, 0x17
        /*001a*/ 	.short	(.L_11 - .L_10)
.L_10:
        /*001c*/ 	.word	0x00000000
        /*0020*/ 	.short	0x0004
        /*0022*/ 	.short	0x001c
        /*0024*/ 	.byte	0x00, 0xf0, 0x11, 0x00


	//----- nvinfo : EIATTR_KPARAM_INFO
	.align		4
.L_11:
        /*0028*/ 	.byte	0x04, 0x17
        /*002a*/ 	.short	(.L_13 - .L_12)
.L_12:
        /*002c*/ 	.word	0x00000000
        /*0030*/ 	.short	0x0003
        /*0032*/ 	.short	0x0018
        /*0034*/ 	.byte	0x00, 0xf0, 0x11, 0x00


	//----- nvinfo : EIATTR_KPARAM_INFO
	.align		4
.L_13:
        /*0038*/ 	.byte	0x04, 0x17
        /*003a*/ 	.short	(.L_15 - .L_14)
.L_14:
        /*003c*/ 	.word	0x00000000
        /*0040*/ 	.short	0x0002
        /*0042*/ 	.short	0x0010
        /*0044*/ 	.byte	0x00, 0xf5, 0x21, 0x00


	//----- nvinfo : EIATTR_KPARAM_INFO
	.align		4
.L_15:
        /*0048*/ 	.byte	0x04, 0x17
        /*004a*/ 	.short	(.L_17 - .L_16)
.L_16:
        /*004c*/ 	.word	0x00000000
        /*0050*/ 	.short	0x0001
        /*0052*/ 	.short	0x0008
        /*0054*/ 	.byte	0x00, 0xf5, 0x21, 0x00


	//----- nvinfo : EIATTR_KPARAM_INFO
	.align		4
.L_17:
        /*0058*/ 	.byte	0x04, 0x17
        /*005a*/ 	.short	(.L_19 - .L_18)
.L_18:
        /*005c*/ 	.word	0x00000000
        /*0060*/ 	.short	0x0000
        /*0062*/ 	.short	0x0000
        /*0064*/ 	.byte	0x00, 0xf5, 0x21, 0x00


	//----- nvinfo : EIATTR_SPARSE_MMA_MASK
	.align		4
.L_19:
        /*0068*/ 	.byte	0x03, 0x50
        /*006a*/ 	.short	0x0000


	//----- nvinfo : EIATTR_MAXREG_COUNT
	.align		4
        /*006c*/ 	.byte	0x03, 0x1b
        /*006e*/ 	.short	0x00ff


	//----- nvinfo : EIATTR_MERCURY_ISA_VERSION
	.align		4
        /*0070*/ 	.byte	0x03, 0x5f
        /*0072*/ 	.short	0x0101


	//----- nvinfo : EIATTR_VRC_CTA_INIT_COUNT
	.align		4
        /*0074*/ 	.byte	0x02, 0x4a
	.zero		1
	.zero		1


	//----- nvinfo : EIATTR_EXIT_INSTR_OFFSETS
	.align		4
        /*0078*/ 	.byte	0x04, 0x1c
        /*007a*/ 	.short	(.L_21 - .L_20)


	//   ....[0]....
.L_20:
        /*007c*/ 	.word	0x000008f0


	//----- nvinfo : EIATTR_CBANK_PARAM_SIZE
	.align		4
.L_21:
        /*0080*/ 	.byte	0x03, 0x19
        /*0082*/ 	.short	0x0024


	//----- nvinfo : EIATTR_PARAM_CBANK
	.align		4
        /*0084*/ 	.byte	0x04, 0x0a
        /*0086*/ 	.short	(.L_23 - .L_22)
	.align		4
.L_22:
        /*0088*/ 	.word	index@(.nv.constant0._Z10naive_gemmPfS_S_iii)
        /*008c*/ 	.short	0x0380
        /*008e*/ 	.short	0x0024


	//----- nvinfo : EIATTR_SW_WAR
	.align		4
.L_23:
        /*0090*/ 	.byte	0x04, 0x36
        /*0092*/ 	.short	(.L_25 - .L_24)
.L_24:
        /*0094*/ 	.word	0x00000008
.L_25:


//--------------------- .nv.callgraph             --------------------------
	.section	.nv.callgraph,"",@"SHT_CUDA_CALLGRAPH"
	.align	4
	.sectionentsize	8
	.align		4
        /*0000*/ 	.word	0x00000000
	.align		4
        /*0004*/ 	.word	0xffffffff
	.align		4
        /*0008*/ 	.word	0x00000000
	.align		4
        /*000c*/ 	.word	0xfffffffe
	.align		4
        /*0010*/ 	.word	0x00000000
	.align		4
        /*0014*/ 	.word	0xfffffffd
	.align		4
        /*0018*/ 	.word	0x00000000
	.align		4
        /*001c*/ 	.word	0xfffffffc


//--------------------- .text._Z10naive_gemmPfS_S_iii --------------------------
	.section	.text._Z10naive_gemmPfS_S_iii,"ax",@progbits
	.align	128
        .global         _Z10naive_gemmPfS_S_iii
        .type           _Z10naive_gemmPfS_S_iii,@function
        .size           _Z10naive_gemmPfS_S_iii,(.L_x_5 - _Z10naive_gemmPfS_S_iii)
        .other          _Z10naive_gemmPfS_S_iii,@"STO_CUDA_ENTRY STV_DEFAULT"
_Z10naive_gemmPfS_S_iii:
.text._Z10naive_gemmPfS_S_iii:
[----:B------:R-:W-:Y:S08]  /*0000*/  LDC R1, c[0x0][0x37c] ;  /* 0x0000df00ff017b82 */ /* 0x000ff00000000800 */
[----:B------:R-:W0:Y:S01]  /*0010*/  LDC R0, c[0x0][0x3a0] ;  /* 0x0000e800ff007b82 */ /* 0x000e220000000800 */
[----:B------:R-:W1:Y:S01]  /*0020*/  S2R R3, SR_TID.X ;  /* 0x0000000000037919 */ /* 0x000e620000002100 */
[----:B------:R-:W2:Y:S01]  /*0030*/  LDCU.64 UR4, c[0x0][0x358] ;  /* 0x00006b00ff0477ac */ /* 0x000ea20008000a00 */
[----:B------:R-:W-:Y:S01]  /*0040*/  HFMA2 R29, -RZ, RZ, 0, 0 ;  /* 0x00000000ff1d7431 */ /* 0x000fe200000001ff */
[----:B------:R-:W3:Y:S04]  /*0050*/  S2R R2, SR_TID.Y ;  /* 0x0000000000027919 */ /* 0x000ee80000002200 */
[----:B------:R-:W1:Y:S08]  /*0060*/  LDC R16, c[0x0][0x360] ;  /* 0x0000d800ff107b82 */ /* 0x000e700000000800 */
[----:B------:R-:W1:Y:S08]  /*0070*/  S2UR UR6, SR_CTAID.X ;  /* 0x00000000000679c3 */ /* 0x000e700000002500 */
[----:B------:R-:W3:Y:S01]  /*0080*/  S2UR UR7, SR_CTAID.Y ;  /* 0x00000000000779c3 */ /* 0x000ee20000002600 */
[----:B0-----:R-:W-:-:S07]  /*0090*/  ISETP.GE.AND P0, PT, R0, 0x1, PT ;  /* 0x000000010000780c */ /* 0x001fce0003f06270 */
[----:B------:R-:W3:Y:S01]  /*00a0*/  LDC R17, c[0x0][0x364] ;  /* 0x0000d900ff117b82 */ /* 0x000ee20000000800 */
[----:B-1----:R-:W-:Y:S02]  /*00b0*/  IMAD R16, R16, UR6, R3 ;  /* 0x0000000610107c24 */ /* 0x002fe4000f8e0203 */
[----:B---3--:R-:W-:-:S03]  /*00c0*/  IMAD R17, R17, UR7, R2 ;  /* 0x0000000711117c24 */ /* 0x008fc6000f8e0202 */
[----:B--2---:R-:W-:Y:S05]  /*00d0*/  @!P0 BRA `(.L_x_0) ;  /* 0x0000000400f08947 */ /* 0x004fea0003800000 */
[C---:B------:R-:W-:Y:S01]  /*00e0*/  ISETP.GE.U32.AND P1, PT, R0.reuse, 0x8, PT ;  /* 0x000000080000780c */ /* 0x040fe20003f26070 */
[----:B------:R-:W-:Y:S01]  /*00f0*/  IMAD R19, R17, R0, RZ ;  /* 0x0000000011137224 */ /* 0x000fe200078e02ff */
[----:B------:R-:W-:Y:S02]  /*0100*/  LOP3.LUT R24, R0, 0x7, RZ, 0xc0, !PT ;  /* 0x0000000700187812 */ /* 0x000fe400078ec0ff */
[----:B------:R-:W-:Y:S02]  /*0110*/  MOV R29, RZ ;  /* 0x000000ff001d7202 */ /* 0x000fe40000000f00 */
[----:B------:R-:W-:Y:S02]  /*0120*/  ISETP.NE.AND P0, PT, R24, RZ, PT ;  /* 0x000000ff1800720c */ /* 0x000fe40003f05270 */
[----:B------:R-:W-:-:S05]  /*0130*/  MOV R20, RZ ;  /* 0x000000ff00147202 */ /* 0x000fca0000000f00 */
[----:B------:R-:W-:Y:S06]  /*0140*/  @!P1 BRA `(.L_x_1) ;  /* 0x0000000000c89947 */ /* 0x000fec0003800000 */
[----:B------:R-:W0:Y:S01]  /*0150*/  LDC.64 R2, c[0x0][0x380] ;  /* 0x0000e000ff027b82 */ /* 0x000e220000000a00 */
[----:B------:R-:W-:Y:S02]  /*0160*/  LOP3.LUT R20, R0, 0x7ffffff8, RZ, 0xc0, !PT ;  /* 0x7ffffff800147812 */ /* 0x000fe400078ec0ff */
[----:B------:R-:W-:Y:S02]  /*0170*/  MOV R29, RZ ;  /* 0x000000ff001d7202 */ /* 0x000fe40000000f00 */
[----:B------:R-:W-:Y:S02]  /*0180*/  MOV R21, R16 ;  /* 0x0000001000157202 */ /* 0x000fe40000000f00 */
[----:B------:R-:W-:Y:S01]  /*0190*/  IADD3 R18, PT, PT, -R20, RZ, RZ ;  /* 0x000000ff14127210 */ /* 0x000fe20007ffe1ff */
[----:B0-----:R-:W-:-:S03]  /*01a0*/  IMAD.WIDE.U32 R2, R19, 0x4, R2 ;  /* 0x0000000413027825 */ /* 0x001fc600078e0002 */
[----:B------:R-:W-:-:S04]  /*01b0*/  IADD3 R5, P1, PT, R2, 0x10, RZ ;  /* 0x0000001002057810 */ /* 0x000fc80007f3e0ff */
[----:B------:R-:W-:-:S09]  /*01c0*/  IADD3.X R4, PT, PT, RZ, R3, RZ, P1, !PT ;  /* 0x00000003ff047210 */ /* 0x000fd20000ffe4ff */
.L_x_2:
[----:B------:R-:W0:Y:S01]  /*01d0*/  LDC.64 R14, c[0x0][0x388] ;  /* 0x0000e200ff0e7b82 */ /* 0x000e220000000a00 */
[----:B------:R-:W-:Y:S02]  /*01e0*/  MOV R2, R5 ;  /* 0x0000000500027202 */ /* 0x000fe40000000f00 */
[----:B------:R-:W-:-:S05]  /*01f0*/  MOV R3, R4 ;  /* 0x0000000400037202 */ /* 0x000fca0000000f00 */
[----:B------:R-:W2:Y:S01]  /*0200*/  LDG.E R12, desc[UR4][R2.64+-0x10] ;  /* 0xfffff004020c7981 */ /* 0x000ea2000c1e1900 */
[----:B------:R-:W1:Y:S03]  /*0210*/  LDC R23, c[0x0][0x39c] ;  /* 0x0000e700ff177b82 */ /* 0x000e660000000800 */
[----:B------:R-:W3:Y:S04]  /*0220*/  LDG.E R22, desc[UR4][R2.64+-0xc] ;  /* 0xfffff40402167981 */ /* 0x000ee8000c1e1900 */
[----:B------:R-:W4:Y:S04]  /*0230*/  LDG.E R27, desc[UR4][R2.64+-0x8] ;  /* 0xfffff804021b7981 */ /* 0x000f28000c1e1900 */
[----:B------:R-:W5:Y:S01]  /*0240*/  LDG.E R26, desc[UR4][R2.64+-0x4] ;  /* 0xfffffc04021a7981 */ /* 0x000f62000c1e1900 */
[----:B0-----:R-:W-:-:S05]  /*0250*/  IMAD.WIDE R14, R21, 0x4, R14 ;  /* 0x00000004150e7825 */ /* 0x001fca00078e020e */
[----:B------:R1:W2:Y:S02]  /*0260*/  LDG.E R13, desc[UR4][R14.64] ;  /* 0x000000040e0d7981 */ /* 0x0002a4000c1e1900 */
[----:B-1----:R-:W-:-:S05]  /*0270*/  IMAD.WIDE R14, R23, 0x4, R14 ;  /* 0x00000004170e7825 */ /* 0x002fca00078e020e */
[----:B------:R0:W3:Y:S01]  /*0280*/  LDG.E R25, desc[UR4][R14.64] ;  /* 0x000000040e197981 */ /* 0x0000e2000c1e1900 */
[----:B------:R-:W-:-:S04]  /*0290*/  IMAD.WIDE R10, R23, 0x4, R14 ;  /* 0x00000004170a7825 */ /* 0x000fc800078e020e */
[C---:B------:R-:W-:Y:S02]  /*02a0*/  IMAD.WIDE R8, R23.reuse, 0x4, R10 ;  /* 0x0000000417087825 */ /* 0x040fe400078e020a */
[----:B------:R-:W4:Y:S02]  /*02b0*/  LDG.E R10, desc[UR4][R10.64] ;  /* 0x000000040a0a7981 */ /* 0x000f24000c1e1900 */
[C---:B------:R-:W-:Y:S02]  /*02c0*/  IMAD.WIDE R4, R23.reuse, 0x4, R8 ;  /* 0x0000000417047825 */ /* 0x040fe400078e0208 */
[----:B------:R-:W5:Y:S02]  /*02d0*/  LDG.E R9, desc[UR4][R8.64] ;  /* 0x0000000408097981 */ /* 0x000f64000c1e1900 */
[C---:B------:R-:W-:Y:S02]  /*02e0*/  IMAD.WIDE R6, R23.reuse, 0x4, R4 ;  /* 0x0000000417067825 */ /* 0x040fe400078e0204 */
[----:B------:R-:W5:Y:S04]  /*02f0*/  LDG.E R11, desc[UR4][R2.64+0x4] ;  /* 0x00000404020b7981 */ /* 0x000f68000c1e1900 */
[----:B------:R-:W5:Y:S04]  /*0300*/  LDG.E R4, desc[UR4][R4.64] ;  /* 0x0000000404047981 */ /* 0x000f68000c1e1900 */
[----:B------:R-:W5:Y:S04]  /*0310*/  LDG.E R8, desc[UR4][R2.64+0xc] ;  /* 0x00000c0402087981 */ /* 0x000f68000c1e1900 */
[----:B------:R-:W5:Y:S01]  /*0320*/  LDG.E R5, desc[UR4][R2.64] ;  /* 0x0000000402057981 */ /* 0x000f62000c1e1900 */
[----:B--2---:R-:W-:Y:S01]  /*0330*/  FFMA R29, R12, R13, R29 ;  /* 0x0000000d0c1d7223 */ /* 0x004fe2000000001d */
[----:B------:R-:W-:-:S02]  /*0340*/  IMAD.WIDE R12, R23, 0x4, R6 ;  /* 0x00000004170c7825 */ /* 0x000fc400078e0206 */
[----:B------:R-:W2:Y:S02]  /*0350*/  LDG.E R6, desc[UR4][R6.64] ;  /* 0x0000000406067981 */ /* 0x000ea4000c1e1900 */
[----:B0-----:R-:W-:Y:S02]  /*0360*/  IMAD.WIDE R14, R23, 0x4, R12 ;  /* 0x00000004170e7825 */ /* 0x001fe400078e020c */
[----:B------:R-:W2:Y:S04]  /*0370*/  LDG.E R28, desc[UR4][R12.64] ;  /* 0x000000040c1c7981 */ /* 0x000ea8000c1e1900 */
[----:B------:R-:W2:Y:S04]  /*0380*/  LDG.E R7, desc[UR4][R2.64+0x8] ;  /* 0x0000080402077981 */ /* 0x000ea8000c1e1900 */
[----:B------:R-:W2:Y:S01]  /*0390*/  LDG.E R15, desc[UR4][R14.64] ;  /* 0x000000040e0f7981 */ /* 0x000ea2000c1e1900 */
[----:B---3--:R-:W-:Y:S01]  /*03a0*/  FFMA R22, R22, R25, R29 ;  /* 0x0000001916167223 */ /* 0x008fe2000000001d */
[----:B------:R-:W-:-:S03]  /*03b0*/  IADD3 R18, PT, PT, R18, 0x8, RZ ;  /* 0x0000000812127810 */ /* 0x000fc60007ffe0ff */
[----:B----4-:R-:W-:Y:S01]  /*03c0*/  FFMA R27, R27, R10, R22 ;  /* 0x0000000a1b1b7223 */ /* 0x010fe20000000016 */
[----:B------:R-:W-:-:S03]  /*03d0*/  ISETP.NE.AND P1, PT, R18, RZ, PT ;  /* 0x000000ff1200720c */ /* 0x000fc60003f25270 */
[----:B-----5:R-:W-:Y:S01]  /*03e0*/  FFMA R26, R26, R9, R27 ;  /* 0x000000091a1a7223 */ /* 0x020fe2000000001b */
[----:B------:R-:W-:-:S03]  /*03f0*/  LEA R21, R23, R21, 0x3 ;  /* 0x0000001517157211 */ /* 0x000fc600078e18ff */
[----:B------:R-:W-:Y:S01]  /*0400*/  FFMA R4, R5, R4, R26 ;  /* 0x0000000405047223 */ /* 0x000fe2000000001a */
[----:B------:R-:W-:-:S03]  /*0410*/  IADD3 R5, P2, PT, R2, 0x20, RZ ;  /* 0x0000002002057810 */ /* 0x000fc60007f5e0ff */
[----:B--2---:R-:W-:-:S04]  /*0420*/  FFMA R4, R11, R6, R4 ;  /* 0x000000060b047223 */ /* 0x004fc80000000004 */
[----:B------:R-:W-:Y:S01]  /*0430*/  FFMA R7, R7, R28, R4 ;  /* 0x0000001c07077223 */ /* 0x000fe20000000004 */
[----:B------:R-:W-:-:S03]  /*0440*/  IADD3.X R4, PT, PT, RZ, R3, RZ, P2, !PT ;  /* 0x00000003ff047210 */ /* 0x000fc600017fe4ff */
[----:B------:R-:W-:Y:S01]  /*0450*/  FFMA R29, R8, R15, R7 ;  /* 0x0000000f081d7223 */ /* 0x000fe20000000007 */
[----:B------:R-:W-:Y:S06]  /*0460*/  @P1 BRA `(.L_x_2) ;  /* 0xfffffffc00581947 */ /* 0x000fec000383ffff */
.L_x_1:
[----:B------:R-:W-:Y:S05]  /*0470*/  @!P0 BRA `(.L_x_0) ;  /* 0x0000000400088947 */ /* 0x000fea0003800000 */
[----:B------:R-:W-:Y:S02]  /*0480*/  ISETP.GE.U32.AND P1, PT, R24, 0x4, PT ;  /* 0x000000041800780c */ /* 0x000fe40003f26070 */
[----:B------:R-:W-:-:S04]  /*0490*/  LOP3.LUT R14, R0, 0x3, RZ, 0xc0, !PT ;  /* 0x00000003000e7812 */ /* 0x000fc800078ec0ff */
[----:B------:R-:W-:-:S07]  /*04a0*/  ISETP.NE.AND P0, PT, R14, RZ, PT ;  /* 0x000000ff0e00720c */ /* 0x000fce0003f05270 */
[----:B------:R-:W-:Y:S06]  /*04b0*/  @!P1 BRA `(.L_x_3) ;  /* 0x0000000000709947 */ /* 0x000fec0003800000 */
[----:B------:R-:W0:Y:S01]  /*04c0*/  LDC R11, c[0x0][0x39c] ;  /* 0x0000e700ff0b7b82 */ /* 0x000e220000000800 */
[----:B------:R-:W1:Y:S01]  /*04d0*/  LDCU.64 UR6, c[0x0][0x380] ;  /* 0x00007000ff0677ac */ /* 0x000e620008000a00 */
[CC--:B------:R-:W-:Y:S02]  /*04e0*/  IADD3 R3, PT, PT, R19.reuse, R20.reuse, RZ ;  /* 0x0000001413037210 */ /* 0x0c0fe40007ffe0ff */
[----:B------:R-:W-:-:S04]  /*04f0*/  IADD3 R8, P1, PT, R19, R20, RZ ;  /* 0x0000001413087210 */ /* 0x000fc80007f3e0ff */
[----:B------:R-:W2:Y:S08]  /*0500*/  LDC.64 R4, c[0x0][0x388] ;  /* 0x0000e200ff047b82 */ /* 0x000eb00000000a00 */
[----:B------:R-:W3:Y:S01]  /*0510*/  LDC.64 R12, c[0x0][0x380] ;  /* 0x0000e000ff0c7b82 */ /* 0x000ee20000000a00 */
[----:B0-----:R-:W-:-:S04]  /*0520*/  IMAD R7, R20, R11, R16 ;  /* 0x0000000b14077224 */ /* 0x001fc800078e0210 */
[----:B--2---:R-:W-:-:S04]  /*0530*/  IMAD.WIDE R4, R7, 0x4, R4 ;  /* 0x0000000407047825 */ /* 0x004fc800078e0204 */
[----:B------:R-:W-:Y:S02]  /*0540*/  IMAD.WIDE R6, R11, 0x4, R4 ;  /* 0x000000040b067825 */ /* 0x000fe400078e0204 */
[----:B------:R-:W2:Y:S02]  /*0550*/  LDG.E R4, desc[UR4][R4.64] ;  /* 0x0000000404047981 */ /* 0x000ea4000c1e1900 */
[----:B---3--:R-:W-:Y:S01]  /*0560*/  IMAD.WIDE.U32 R12, R3, 0x4, R12 ;  /* 0x00000004030c7825 */ /* 0x008fe200078e000c */
[----:B------:R-:W-:Y:S02]  /*0570*/  IADD3.X R3, PT, PT, RZ, RZ, RZ, P1, !PT ;  /* 0x000000ffff037210 */ /* 0x000fe40000ffe4ff */
[----:B-1----:R-:W-:-:S03]  /*0580*/  LEA R2, P1, R8, UR6, 0x2 ;  /* 0x0000000608027c11 */ /* 0x002fc6000f8210ff */
[----:B------:R-:W2:Y:S01]  /*0590*/  LDG.E R12, desc[UR4][R12.64] ;  /* 0x000000040c0c7981 */ /* 0x000ea2000c1e1900 */
[----:B------:R-:W-:Y:S01]  /*05a0*/  LEA.HI.X R3, R8, UR7, R3, 0x2, P1 ;  /* 0x0000000708037c11 */ /* 0x000fe200088f1403 */
[C---:B------:R-:W-:Y:S02]  /*05b0*/  IMAD.WIDE R8, R11.reuse, 0x4, R6 ;  /* 0x000000040b087825 */ /* 0x040fe400078e0206 */
[----:B------:R-:W3:Y:S04]  /*05c0*/  LDG.E R6, desc[UR4][R6.64] ;  /* 0x0000000406067981 */ /* 0x000ee8000c1e1900 */
[----:B------:R-:W3:Y:S01]  /*05d0*/  LDG.E R18, desc[UR4][R2.64+0x4] ;  /* 0x0000040402127981 */ /* 0x000ee2000c1e1900 */
[----:B------:R-:W-:-:S03]  /*05e0*/  IMAD.WIDE R10, R11, 0x4, R8 ;  /* 0x000000040b0a7825 */ /* 0x000fc600078e0208 */
[----:B------:R-:W4:Y:S04]  /*05f0*/  LDG.E R21, desc[UR4][R8.64] ;  /* 0x0000000408157981 */ /* 0x000f28000c1e1900 */
[----:B------:R-:W4:Y:S04]  /*0600*/  LDG.E R15, desc[UR4][R2.64+0x8] ;  /* 0x00000804020f7981 */ /* 0x000f28000c1e1900 */
[----:B------:R-:W5:Y:S04]  /*0610*/  LDG.E R22, desc[UR4][R2.64+0xc] ;  /* 0x00000c0402167981 */ /* 0x000f68000c1e1900 */
[----:B------:R-:W5:Y:S01]  /*0620*/  LDG.E R10, desc[UR4][R10.64] ;  /* 0x000000040a0a7981 */ /* 0x000f62000c1e1900 */
[----:B------:R-:W-:Y:S01]  /*0630*/  IADD3 R20, PT, PT, R20, 0x4, RZ ;  /* 0x0000000414147810 */ /* 0x000fe20007ffe0ff */
[----:B--2---:R-:W-:-:S04]  /*0640*/  FFMA R29, R12, R4, R29 ;  /* 0x000000040c1d7223 */ /* 0x004fc8000000001d */
[----:B---3--:R-:W-:-:S04]  /*0650*/  FFMA R18, R18, R6, R29 ;  /* 0x0000000612127223 */ /* 0x008fc8000000001d */
[----:B----4-:R-:W-:-:S04]  /*0660*/  FFMA R15, R15, R21, R18 ;  /* 0x000000150f0f7223 */ /* 0x010fc80000000012 */
[----:B-----5:R-:W-:-:S07]  /*0670*/  FFMA R29, R22, R10, R15 ;  /* 0x0000000a161d7223 */ /* 0x020fce000000000f */
.L_x_3:
[----:B------:R-:W-:Y:S05]  /*0680*/  @!P0 BRA `(.L_x_0) ;  /* 0x0000000000848947 */ /* 0x000fea0003800000 */
[----:B------:R-:W-:Y:S01]  /*0690*/  ISETP.NE.AND P1, PT, R14, 0x1, PT ;  /* 0x000000010e00780c */ /* 0x000fe20003f25270 */
[----:B------:R-:W0:Y:S01]  /*06a0*/  LDC.64 R8, c[0x0][0x388] ;  /* 0x0000e200ff087b82 */ /* 0x000e220000000a00 */
[----:B------:R-:W-:-:S04]  /*06b0*/  LOP3.LUT R0, R0, 0x1, RZ, 0xc0, !PT ;  /* 0x0000000100007812 */ /* 0x000fc800078ec0ff */
[----:B------:R-:W-:-:S03]  /*06c0*/  ISETP.NE.U32.AND P0, PT, R0, 0x1, PT ;  /* 0x000000010000780c */ /* 0x000fc60003f05070 */
[----:B------:R-:W1:Y:S04]  /*06d0*/  LDC.64 R10, c[0x0][0x380] ;  /* 0x0000e000ff0a7b82 */ /* 0x000e680000000a00 */
[CC--:B------:R-:W-:Y:S02]  /*06e0*/  @P1 IADD3 R21, PT, PT, R19.reuse, R20.reuse, RZ ;  /* 0x0000001413151210 */ /* 0x0c0fe40007ffe0ff */
[----:B------:R-:W-:Y:S02]  /*06f0*/  @P1 IADD3 R0, P2, PT, R19, R20, RZ ;  /* 0x0000001413001210 */ /* 0x000fe40007f5e0ff */
[----:B------:R-:W2:Y:S02]  /*0700*/  @P1 LDC R15, c[0x0][0x39c] ;  /* 0x0000e700ff0f1b82 */ /* 0x000ea40000000800 */
[----:B------:R-:W-:-:S06]  /*0710*/  @P1 IADD3.X R12, PT, PT, RZ, RZ, RZ, P2, !PT ;  /* 0x000000ffff0c1210 */ /* 0x000fcc00017fe4ff */
[----:B------:R-:W3:Y:S08]  /*0720*/  @P1 LDC.64 R6, c[0x0][0x380] ;  /* 0x0000e000ff061b82 */ /* 0x000ef00000000a00 */
[----:B------:R-:W4:Y:S01]  /*0730*/  @!P0 LDC R13, c[0x0][0x39c] ;  /* 0x0000e700ff0d8b82 */ /* 0x000f220000000800 */
[----:B-1----:R-:W-:-:S06]  /*0740*/  @P1 IMAD.WIDE.U32 R10, R21, 0x4, R10 ;  /* 0x00000004150a1825 */ /* 0x002fcc00078e000a */
[----:B------:R-:W5:Y:S01]  /*0750*/  @P1 LDG.E R10, desc[UR4][R10.64] ;  /* 0x000000040a0a1981 */ /* 0x000f62000c1e1900 */
[----:B------:R-:W1:Y:S01]  /*0760*/  LDC.64 R2, c[0x0][0x380] ;  /* 0x0000e000ff027b82 */ /* 0x000e620000000a00 */
[C---:B--2---:R-:W-:Y:S01]  /*0770*/  @P1 IMAD R23, R20.reuse, R15, R16 ;  /* 0x0000000f14171224 */ /* 0x044fe200078e0210 */
[----:B------:R-:W-:-:S03]  /*0780*/  @P1 IADD3 R20, PT, PT, R20, 0x2, RZ ;  /* 0x0000000214141810 */ /* 0x000fc60007ffe0ff */
[----:B0-----:R-:W-:-:S03]  /*0790*/  @P1 IMAD.WIDE R8, R23, 0x4, R8 ;  /* 0x0000000417081825 */ /* 0x001fc600078e0208 */
[----:B------:R-:W0:Y:S01]  /*07a0*/  LDC.64 R4, c[0x0][0x388] ;  /* 0x0000e200ff047b82 */ /* 0x000e220000000a00 */
[C---:B---3--:R-:W-:Y:S02]  /*07b0*/  @P1 LEA R6, P2, R0.reuse, R6, 0x2 ;  /* 0x0000000600061211 */ /* 0x048fe400078410ff */
[----:B------:R-:W-:Y:S01]  /*07c0*/  @!P0 IADD3 R19, PT, PT, R19, R20, RZ ;  /* 0x0000001413138210 */ /* 0x000fe20007ffe0ff */
[----:B------:R-:W-:Y:S01]  /*07d0*/  @P1 IMAD.WIDE R14, R15, 0x4, R8 ;  /* 0x000000040f0e1825 */ /* 0x000fe200078e0208 */
[----:B------:R-:W-:Y:S02]  /*07e0*/  @P1 LEA.HI.X R7, R0, R7, R12, 0x2, P2 ;  /* 0x0000000700071211 */ /* 0x000fe400010f140c */
[----:B------:R-:W5:Y:S01]  /*07f0*/  @P1 LDG.E R0, desc[UR4][R8.64] ;  /* 0x0000000408001981 */ /* 0x000f62000c1e1900 */
[----:B----4-:R-:W-:-:S03]  /*0800*/  @!P0 IMAD R13, R20, R13, R16 ;  /* 0x0000000d140d8224 */ /* 0x010fc600078e0210 */
[----:B------:R-:W2:Y:S04]  /*0810*/  @P1 LDG.E R7, desc[UR4][R6.64+0x4] ;  /* 0x0000040406071981 */ /* 0x000ea8000c1e1900 */
[----:B------:R-:W2:Y:S01]  /*0820*/  @P1 LDG.E R14, desc[UR4][R14.64] ;  /* 0x000000040e0e1981 */ /* 0x000ea2000c1e1900 */
[----:B-1----:R-:W-:-:S06]  /*0830*/  @!P0 IMAD.WIDE.U32 R2, R19, 0x4, R2 ;  /* 0x0000000413028825 */ /* 0x002fcc00078e0002 */
[----:B------:R-:W3:Y:S01]  /*0840*/  @!P0 LDG.E R2, desc[UR4][R2.64] ;  /* 0x0000000402028981 */ /* 0x000ee2000c1e1900 */
[----:B0-----:R-:W-:-:S06]  /*0850*/  @!P0 IMAD.WIDE R4, R13, 0x4, R4 ;  /* 0x000000040d048825 */ /* 0x001fcc00078e0204 */
[----:B------:R-:W3:Y:S01]  /*0860*/  @!P0 LDG.E R4, desc[UR4][R4.64] ;  /* 0x0000000404048981 */ /* 0x000ee2000c1e1900 */
[----:B-----5:R-:W-:-:S04]  /*0870*/  @P1 FFMA R0, R10, R0, R29 ;  /* 0x000000000a001223 */ /* 0x020fc8000000001d */
[----:B--2---:R-:W-:-:S04]  /*0880*/  @P1 FFMA R29, R7, R14, R0 ;  /* 0x0000000e071d1223 */ /* 0x004fc80000000000 */
[----:B---3--:R-:W-:-:S07]  /*0890*/  @!P0 FFMA R29, R2, R4, R29 ;  /* 0x00000004021d8223 */ /* 0x008fce000000001d */
.L_x_0:
[----:B------:R-:W0:Y:S01]  /*08a0*/  LDC.64 R2, c[0x0][0x390] ;  /* 0x0000e400ff027b82 */ /* 0x000e220000000a00 */
[----:B------:R-:W1:Y:S02]  /*08b0*/  LDCU UR6, c[0x0][0x39c] ;  /* 0x00007380ff0677ac */ /* 0x000e640008000800 */
[----:B-1----:R-:W-:-:S04]  /*08c0*/  IMAD R17, R17, UR6, R16 ;  /* 0x0000000611117c24 */ /* 0x002fc8000f8e0210 */
[----:B0-----:R-:W-:-:S05]  /*08d0*/  IMAD.WIDE R2, R17, 0x4, R2 ;  /* 0x0000000411027825 */ /* 0x001fca00078e0202 */
[----:B------:R-:W-:Y:S01]  /*08e0*/  STG.E desc[UR4][R2.64], R29 ;  /* 0x0000001d02007986 */ /* 0x000fe2000c101904 */
[----:B------:R-:W-:Y:S05]  /*08f0*/  EXIT ;  /* 0x000000000000794d */ /* 0x000fea0003800000 */
.L_x_4:
[----:B------:R-:W-:-:S00]  /*0900*/  BRA `(.L_x_4) ;  /* 0xfffffffc00fc7947 */ /* 0x000fc0000383ffff */
[----:B------:R-:W-:-:S00]  /*0910*/  NOP ;  /* 0x0000000000007918 */ /* 0x000fc00000000000 */
        /* <DEDUP_REMOVED lines=14> */
.L_x_5:


//--------------------- .nv.shared.reserved.0     --------------------------
	.section	.nv.shared.reserved.0,"aw",@nobits
	.weak		__nv_reservedSMEM_offset_0_alias
	.size		__nv_reservedSMEM_offset_0_alias, 0, 64
	.other		__nv_reservedSMEM_offset_0_alias,@"STO_CUDA_RESERVED_SHARED STV_DEFAULT"
__nv_reservedSMEM_offset_0_alias:
	.zero		0
	.zero		64


//--------------------- .nv.constant0._Z10naive_gemmPfS_S_iii --------------------------
	.section	.nv.constant0._Z10naive_gemmPfS_S_iii,"a",@progbits
	.sectionflags	@""
	.align	4
.nv.constant0._Z10naive_gemmPfS_S_iii:
	.zero		932


//--------------------- SYMBOLS --------------------------

	.type		.nv.reservedSmem.offset0,@object
	.size		.nv.reservedSmem.offset0,0x4
